	.headerflags	@"EF_CUDA_TEXMODE_UNIFIED EF_CUDA_64BIT_ADDRESS EF_CUDA_ACCELERATORS EF_CUDA_SM90 EF_CUDA_VIRTUAL_SM(EF_CUDA_SM90)"
	.elftype	@"ET_EXEC"


//--------------------- .nv.info                  --------------------------
	.section	.nv.info,"",@"SHT_CUDA_INFO"
	.align	4


	//----- nvinfo : EIATTR_REGCOUNT
	.align		4
        /*0000*/ 	.byte	0x04, 0x2f
        /*0002*/ 	.short	(.L_2 - .L_1)
	.align		4
.L_1:
        /*0004*/ 	.word	index@(triton_poi_fused_native_group_norm_relu_17)
        /*0008*/ 	.word	0x00000018


	//----- nvinfo : EIATTR_MIN_STACK_SIZE
	.align		4
.L_2:
        /*000c*/ 	.byte	0x04, 0x12
        /*000e*/ 	.short	(.L_4 - .L_3)
	.align		4
.L_3:
        /*0010*/ 	.word	index@(triton_poi_fused_native_group_norm_relu_17)
        /*0014*/ 	.word	0x00000000


	//----- nvinfo : EIATTR_FRAME_SIZE
	.align		4
.L_4:
        /*0018*/ 	.byte	0x04, 0x11
        /*001a*/ 	.short	(.L_6 - .L_5)
	.align		4
.L_5:
        /*001c*/ 	.word	index@(triton_poi_fused_native_group_norm_relu_17)
        /*0020*/ 	.word	0x00000000


	//----- nvinfo : EIATTR_MIN_STACK_SIZE
	.align		4
.L_6:
        /*0024*/ 	.byte	0x04, 0x12
        /*0026*/ 	.short	(.L_8 - .L_7)
	.align		4
.L_7:
        /*0028*/ 	.word	index@(triton_poi_fused_native_group_norm_relu_17)
        /*002c*/ 	.word	0x00000000
.L_8:


//--------------------- .nv.info.triton_poi_fused_native_group_norm_relu_17 --------------------------
	.section	.nv.info.triton_poi_fused_native_group_norm_relu_17,"",@"SHT_CUDA_INFO"
	.sectionflags	@""
	.align	4


	//----- nvinfo : EIATTR_CUDA_API_VERSION
	.align		4
        /*0000*/ 	.byte	0x04, 0x37
        /*0002*/ 	.short	(.L_10 - .L_9)
.L_9:
        /*0004*/ 	.word	0x0000007c


	//----- nvinfo : EIATTR_KPARAM_INFO
	.align		4
.L_10:
        /*0008*/ 	.byte	0x04, 0x17
        /*000a*/ 	.short	(.L_12 - .L_11)
.L_11:
        /*000c*/ 	.word	0x00000000
        /*0010*/ 	.short	0x0006
        /*0012*/ 	.short	0x0030
        /*0014*/ 	.byte	0x00, 0xf0, 0x11, 0x00


	//----- nvinfo : EIATTR_KPARAM_INFO
	.align		4
.L_12:
        /*0018*/ 	.byte	0x04, 0x17
        /*001a*/ 	.short	(.L_14 - .L_13)
.L_13:
        /*001c*/ 	.word	0x00000000
        /*0020*/ 	.short	0x0005
        /*0022*/ 	.short	0x0028
        /*0024*/ 	.byte	0x00, 0xf4, 0x21, 0x00


	//----- nvinfo : EIATTR_KPARAM_INFO
	.align		4
.L_14:
        /*0028*/ 	.byte	0x04, 0x17
        /*002a*/ 	.short	(.L_16 - .L_15)
.L_15:
        /*002c*/ 	.word	0x00000000
        /*0030*/ 	.short	0x0004
        /*0032*/ 	.short	0x0020
        /*0034*/ 	.byte	0x00, 0xf4, 0x21, 0x00


	//----- nvinfo : EIATTR_KPARAM_INFO
	.align		4
.L_16:
        /*0038*/ 	.byte	0x04, 0x17
        /*003a*/ 	.short	(.L_18 - .L_17)
.L_17:
        /*003c*/ 	.word	0x00000000
        /*0040*/ 	.short	0x0003
        /*0042*/ 	.short	0x0018
        /*0044*/ 	.byte	0x00, 0xf4, 0x21, 0x00


	//----- nvinfo : EIATTR_KPARAM_INFO
	.align		4
.L_18:
        /*0048*/ 	.byte	0x04, 0x17
        /*004a*/ 	.short	(.L_20 - .L_19)
.L_19:
        /*004c*/ 	.word	0x00000000
        /*0050*/ 	.short	0x0002
        /*0052*/ 	.short	0x0010
        /*0054*/ 	.byte	0x00, 0xf4, 0x21, 0x00


	//----- nvinfo : EIATTR_KPARAM_INFO
	.align		4
.L_20:
        /*0058*/ 	.byte	0x04, 0x17
        /*005a*/ 	.short	(.L_22 - .L_21)
.L_21:
        /*005c*/ 	.word	0x00000000
        /*0060*/ 	.short	0x0001
        /*0062*/ 	.short	0x0008
        /*0064*/ 	.byte	0x00, 0xf4, 0x21, 0x00


	//----- nvinfo : EIATTR_KPARAM_INFO
	.align		4
.L_22:
        /*0068*/ 	.byte	0x04, 0x17
        /*006a*/ 	.short	(.L_24 - .L_23)
.L_23:
        /*006c*/ 	.word	0x00000000
        /*0070*/ 	.short	0x0000
        /*0072*/ 	.short	0x0000
        /*0074*/ 	.byte	0x00, 0xf4, 0x21, 0x00


	//----- nvinfo : EIATTR_SPARSE_MMA_MASK
	.align		4
.L_24:
        /*0078*/ 	.byte	0x03, 0x50
        /*007a*/ 	.short	0x0000


	//----- nvinfo : EIATTR_MAXREG_COUNT
	.align		4
        /*007c*/ 	.byte	0x03, 0x1b
        /*007e*/ 	.short	0x00ff


	//----- nvinfo : EIATTR_EXIT_INSTR_OFFSETS
	.align		4
        /*0080*/ 	.byte	0x04, 0x1c
        /*0082*/ 	.short	(.L_26 - .L_25)


	//   ....[0]....
.L_25:
        /*0084*/ 	.word	0x000004a0


	//----- nvinfo : EIATTR_REQNTID
	.align		4
.L_26:
        /*0088*/ 	.byte	0x04, 0x10
        /*008a*/ 	.short	(.L_28 - .L_27)
.L_27:
        /*008c*/ 	.word	0x00000100
        /*0090*/ 	.word	0x00000001
        /*0094*/ 	.word	0x00000001


	//----- nvinfo : EIATTR_CBANK_PARAM_SIZE
	.align		4
.L_28:
        /*0098*/ 	.byte	0x03, 0x19
        /*009a*/ 	.short	0x0034


	//----- nvinfo : EIATTR_PARAM_CBANK
	.align		4
        /*009c*/ 	.byte	0x04, 0x0a
        /*009e*/ 	.short	(.L_30 - .L_29)
	.align		4
.L_29:
        /*00a0*/ 	.word	index@(.nv.constant0.triton_poi_fused_native_group_norm_relu_17)
        /*00a4*/ 	.short	0x0210
        /*00a6*/ 	.short	0x0034


	//----- nvinfo : EIATTR_SW_WAR
	.align		4
.L_30:
        /*00a8*/ 	.byte	0x04, 0x36
        /*00aa*/ 	.short	(.L_32 - .L_31)
.L_31:
        /*00ac*/ 	.word	0x00000008
.L_32:


//--------------------- .nv.callgraph             --------------------------
	.section	.nv.callgraph,"",@"SHT_CUDA_CALLGRAPH"
	.align	4
	.sectionentsize	8
	.align		4
        /*0000*/ 	.word	0x00000000
	.align		4
        /*0004*/ 	.word	0xffffffff
	.align		4
        /*0008*/ 	.word	0x00000000
	.align		4
        /*000c*/ 	.word	0xfffffffe
	.align		4
        /*0010*/ 	.word	0x00000000
	.align		4
        /*0014*/ 	.word	0xfffffffd
	.align		4
        /*0018*/ 	.word	0x00000000
	.align		4
        /*001c*/ 	.word	0xfffffffc


//--------------------- .nv.constant4             --------------------------
	.section	.nv.constant4,"a",@progbits
	.align	8
	.align		8
.nv.constant4:
        /*0000*/ 	.dword	_$_str


//--------------------- .text.triton_poi_fused_native_group_norm_relu_17 --------------------------
	.section	.text.triton_poi_fused_native_group_norm_relu_17,"ax",@progbits
	.align	128
        .global         triton_poi_fused_native_group_norm_relu_17
        .type           triton_poi_fused_native_group_norm_relu_17,@function
        .size           triton_poi_fused_native_group_norm_relu_17,(.L_x_1 - triton_poi_fused_native_group_norm_relu_17)
        .other          triton_poi_fused_native_group_norm_relu_17,@"STO_CUDA_ENTRY STV_DEFAULT"
triton_poi_fused_native_group_norm_relu_17:
.text.triton_poi_fused_native_group_norm_relu_17:
[----:B------:R-:W-:Y:S01]  /*0000*/  LDC R1, c[0x0][0x28] ;  /* 0x00000a00ff017b82 */ /* 0x000fe20000000800 */
[----:B------:R-:W1:Y:S07]  /*0010*/  S2R R0, SR_TID.X ;  /* 0x0000000000007919 */ /* 0x000e6e0000002100 */
[----:B------:R-:W2:Y:S01]  /*0020*/  LDC.64 R8, c[0x0][0x220] ;  /* 0x00008800ff087b82 */ /* 0x000ea20000000a00 */
[----:B------:R-:W-:Y:S01]  /*0030*/  ULDC.64 UR4, c[0x0][0x208] ;  /* 0x0000820000047ab9 */ /* 0x000fe20000000a00 */
[----:B------:R-:W3:Y:S06]  /*0040*/  S2R R5, SR_CTAID.X ;  /* 0x0000000000057919 */ /* 0x000eec0000002500 */
[----:B------:R-:W4:Y:S08]  /*0050*/  LDC.64 R10, c[0x0][0x218] ;  /* 0x00008600ff0a7b82 */ /* 0x000f300000000a00 */
[----:B------:R-:W5:Y:S01]  /*0060*/  LDC.64 R12, c[0x0][0x210] ;  /* 0x00008400ff0c7b82 */ /* 0x000f620000000a00 */
[----:B-1----:R-:W-:Y:S01]  /*0070*/  IMAD.SHL.U32 R0, R0, 0x2, RZ ;  /* 0x0000000200007824 */ /* 0x002fe200078e00ff */
[----:B---3--:R-:W-:-:S04]  /*0080*/  SHF.R.S32.HI R3, RZ, 0x16, R5 ;  /* 0x00000016ff037819 */ /* 0x008fc80000011405 */
[----:B------:R-:W-:Y:S02]  /*0090*/  LOP3.LUT R0, R0, 0x1fe, RZ, 0xc0, !PT ;  /* 0x000001fe00007812 */ /* 0x000fe400078ec0ff */
[----:B------:R-:W-:-:S03]  /*00a0*/  SGXT R3, R3, 0x1 ;  /* 0x000000010303781a */ /* 0x000fc60000000200 */
[----:B------:R-:W-:-:S04]  /*00b0*/  IMAD R0, R5, 0x200, R0 ;  /* 0x0000020005007824 */ /* 0x000fc800078e0200 */
[----:B------:R-:W-:Y:S01]  /*00c0*/  VIADD R2, R0, 0x1 ;  /* 0x0000000100027836 */ /* 0x000fe20000000000 */
[----:B------:R-:W-:-:S04]  /*00d0*/  LEA.HI R4, R3, R0, RZ, 0x7 ;  /* 0x0000000003047211 */ /* 0x000fc800078f38ff */
[----:B------:R-:W-:Y:S02]  /*00e0*/  LOP3.LUT R7, R4, 0xffffff80, RZ, 0xc0, !PT ;  /* 0xffffff8004077812 */ /* 0x000fe400078ec0ff */
[C---:B------:R-:W-:Y:S02]  /*00f0*/  LEA.HI R4, R3.reuse, R2, RZ, 0x7 ;  /* 0x0000000203047211 */ /* 0x040fe400078f38ff */
[----:B------:R-:W-:Y:S01]  /*0100*/  LEA.HI R3, R3, R0, RZ, 0xf ;  /* 0x0000000003037211 */ /* 0x000fe200078f78ff */
[----:B------:R-:W-:Y:S01]  /*0110*/  IMAD.IADD R7, R0, 0x1, -R7 ;  /* 0x0000000100077824 */ /* 0x000fe200078e0a07 */
[----:B------:R-:W-:Y:S02]  /*0120*/  LOP3.LUT R5, R4, 0xff80, RZ, 0xc0, !PT ;  /* 0x0000ff8004057812 */ /* 0x000fe400078ec0ff */
[----:B------:R-:W-:Y:S02]  /*0130*/  SHF.R.S32.HI R3, RZ, 0xf, R3 ;  /* 0x0000000fff037819 */ /* 0x000fe40000011403 */
[----:B------:R-:W-:Y:S01]  /*0140*/  PRMT R4, R7, 0x8880, RZ ;  /* 0x0000888007047816 */ /* 0x000fe200000000ff */
[----:B------:R-:W-:-:S03]  /*0150*/  IMAD.IADD R5, R2, 0x1, -R5 ;  /* 0x0000000102057824 */ /* 0x000fc600078e0a05 */
[----:B------:R-:W-:Y:S02]  /*0160*/  PRMT R2, R4, 0x7710, RZ ;  /* 0x0000771004027816 */ /* 0x000fe400000000ff */
[----:B------:R-:W-:Y:S02]  /*0170*/  PRMT R4, R5, 0x8880, RZ ;  /* 0x0000888005047816 */ /* 0x000fe400000000ff */
[----:B------:R-:W-:Y:S02]  /*0180*/  SHF.R.U32.HI R2, RZ, 0xd, R2 ;  /* 0x0000000dff027819 */ /* 0x000fe40000011602 */
[----:B------:R-:W-:Y:S02]  /*0190*/  PRMT R4, R4, 0x7710, RZ ;  /* 0x0000771004047816 */ /* 0x000fe400000000ff */
[----:B------:R-:W-:Y:S02]  /*01a0*/  LOP3.LUT R2, R2, 0x3, RZ, 0xc0, !PT ;  /* 0x0000000302027812 */ /* 0x000fe400078ec0ff */
[----:B------:R-:W-:-:S03]  /*01b0*/  SHF.R.U32.HI R4, RZ, 0xd, R4 ;  /* 0x0000000dff047819 */ /* 0x000fc60000011604 */
[----:B------:R-:W-:Y:S01]  /*01c0*/  IMAD.IADD R2, R7, 0x1, R2 ;  /* 0x0000000107027824 */ /* 0x000fe200078e0202 */
[----:B------:R-:W-:-:S04]  /*01d0*/  LOP3.LUT R4, R4, 0x3, RZ, 0xc0, !PT ;  /* 0x0000000304047812 */ /* 0x000fc800078ec0ff */
[----:B------:R-:W-:Y:S01]  /*01e0*/  PRMT R2, R2, 0x8880, RZ ;  /* 0x0000888002027816 */ /* 0x000fe200000000ff */
[----:B------:R-:W-:-:S03]  /*01f0*/  IMAD.IADD R4, R5, 0x1, R4 ;  /* 0x0000000105047824 */ /* 0x000fc600078e0204 */
[----:B------:R-:W-:Y:S02]  /*0200*/  SHF.R.S32.HI R2, RZ, 0x2, R2 ;  /* 0x00000002ff027819 */ /* 0x000fe40000011402 */
[----:B------:R-:W-:Y:S02]  /*0210*/  PRMT R4, R4, 0x8880, RZ ;  /* 0x0000888004047816 */ /* 0x000fe400000000ff */
[----:B------:R-:W-:Y:S02]  /*0220*/  PRMT R2, R2, 0x9910, RZ ;  /* 0x0000991002027816 */ /* 0x000fe400000000ff */
[----:B------:R-:W-:-:S03]  /*0230*/  SHF.R.S32.HI R4, RZ, 0x2, R4 ;  /* 0x00000002ff047819 */ /* 0x000fc60000011404 */
[----:B------:R-:W-:Y:S01]  /*0240*/  IMAD R15, R3, 0x20, R2 ;  /* 0x00000020030f7824 */ /* 0x000fe200078e0202 */
[----:B------:R-:W-:-:S03]  /*0250*/  PRMT R4, R4, 0x9910, RZ ;  /* 0x0000991004047816 */ /* 0x000fc600000000ff */
[----:B--2---:R-:W-:-:S04]  /*0260*/  IMAD.WIDE R18, R15, 0x4, R8 ;  /* 0x000000040f127825 */ /* 0x004fc800078e0208 */
[----:B------:R-:W-:Y:S01]  /*0270*/  IMAD.MOV.U32 R2, RZ, RZ, R4 ;  /* 0x000000ffff027224 */ /* 0x000fe200078e0004 */
[----:B------:R-:W2:Y:S01]  /*0280*/  LDG.E.EL R6, desc[UR4][R18.64] ;  /* 0x0000000412067981 */ /* 0x000ea2000c2e1900 */
[----:B------:R-:W1:Y:S02]  /*0290*/  LDC.64 R4, c[0x0][0x230] ;  /* 0x00008c00ff047b82 */ /* 0x000e640000000a00 */
[----:B------:R-:W-:-:S04]  /*02a0*/  IMAD R17, R3, 0x20, R2 ;  /* 0x0000002003117824 */ /* 0x000fc800078e0202 */
[C---:B------:R-:W-:Y:S02]  /*02b0*/  IMAD.WIDE R20, R17.reuse, 0x4, R8 ;  /* 0x0000000411147825 */ /* 0x040fe400078e0208 */
[----:B------:R-:W3:Y:S03]  /*02c0*/  LDC.64 R2, c[0x0][0x228] ;  /* 0x00008a00ff027b82 */ /* 0x000ee60000000a00 */
[----:B------:R-:W2:Y:S01]  /*02d0*/  LDG.E.EL R8, desc[UR4][R20.64] ;  /* 0x0000000414087981 */ /* 0x000ea2000c2e1900 */
[----:B----4-:R-:W-:-:S04]  /*02e0*/  IMAD.WIDE R16, R17, 0x4, R10 ;  /* 0x0000000411107825 */ /* 0x010fc800078e020a */
[----:B------:R-:W-:Y:S02]  /*02f0*/  IMAD.WIDE R14, R15, 0x4, R10 ;  /* 0x000000040f0e7825 */ /* 0x000fe400078e020a */
[----:B------:R-:W4:Y:S02]  /*0300*/  LDG.E.EL R16, desc[UR4][R16.64] ;  /* 0x0000000410107981 */ /* 0x000f24000c2e1900 */
[----:B-----5:R-:W-:Y:S02]  /*0310*/  IMAD.WIDE R12, R0, 0x4, R12 ;  /* 0x00000004000c7825 */ /* 0x020fe400078e020c */
[----:B------:R-:W5:Y:S02]  /*0320*/  LDG.E.EL R9, desc[UR4][R14.64] ;  /* 0x000000040e097981 */ /* 0x000f64000c2e1900 */
[C---:B-1----:R-:W-:Y:S02]  /*0330*/  IMAD.WIDE R4, R7.reuse, 0x4, R4 ;  /* 0x0000000407047825 */ /* 0x042fe400078e0204 */
[----:B------:R-:W5:Y:S04]  /*0340*/  LDG.E.64 R10, desc[UR4][R12.64] ;  /* 0x000000040c0a7981 */ /* 0x000f68000c1e1b00 */
[----:B------:R-:W4:Y:S01]  /*0350*/  LDG.E.EL.64 R4, desc[UR4][R4.64] ;  /* 0x0000000404047981 */ /* 0x000f22000c2e1b00 */
[----:B---3--:R-:W-:-:S06]  /*0360*/  IMAD.WIDE R2, R7, 0x4, R2 ;  /* 0x0000000407027825 */ /* 0x008fcc00078e0202 */
[----:B------:R-:W3:Y:S01]  /*0370*/  LDG.E.EL.64 R2, desc[UR4][R2.64] ;  /* 0x0000000402027981 */ /* 0x000ee2000c2e1b00 */
[----:B------:R-:W-:-:S04]  /*0380*/  IMAD.MOV.U32 R7, RZ, RZ, 0x3a800000 ;  /* 0x3a800000ff077424 */ /* 0x000fc800078e00ff */
[----:B--2---:R-:W-:-:S06]  /*0390*/  FFMA R18, R6, R7, 9.9999997473787516356e-06 ;  /* 0x3727c5ac06127423 */ /* 0x004fcc0000000007 */
[----:B------:R-:W1:Y:S01]  /*03a0*/  MUFU.RSQ R18, R18 ;  /* 0x0000001200127308 */ /* 0x000e620000001400 */
[----:B------:R-:W-:Y:S02]  /*03b0*/  FFMA R8, R8, R7, 9.9999997473787516356e-06 ;  /* 0x3727c5ac08087423 */ /* 0x000fe40000000007 */
[----:B------:R-:W2:Y:S05]  /*03c0*/  LDC.64 R6, c[0x0][0x238] ;  /* 0x00008e00ff067b82 */ /* 0x000eaa0000000a00 */
[----:B------:R-:W1:Y:S01]  /*03d0*/  MUFU.RSQ R8, R8 ;  /* 0x0000000800087308 */ /* 0x000e620000001400 */
[----:B-----5:R-:W-:Y:S01]  /*03e0*/  FADD R9, R10, -R9 ;  /* 0x800000090a097221 */ /* 0x020fe20000000000 */
[----:B----4-:R-:W-:-:S03]  /*03f0*/  FADD R11, R11, -R16 ;  /* 0x800000100b0b7221 */ /* 0x010fc60000000000 */
[----:B-1----:R-:W-:Y:S01]  /*0400*/  FMUL R9, R18, R9 ;  /* 0x0000000912097220 */ /* 0x002fe20000400000 */
[----:B0-----:R-:W-:-:S03]  /*0410*/  FMUL R10, R8, R11 ;  /* 0x0000000b080a7220 */ /* 0x001fc60000400000 */
[----:B---3--:R-:W-:Y:S01]  /*0420*/  FFMA R2, R2, R9, R4 ;  /* 0x0000000902027223 */ /* 0x008fe20000000004 */
[----:B------:R-:W-:-:S04]  /*0430*/  FFMA R3, R3, R10, R5 ;  /* 0x0000000a03037223 */ /* 0x000fc80000000005 */
[----:B------:R-:W-:Y:S02]  /*0440*/  FSETP.GEU.AND P0, PT, R2, RZ, PT ;  /* 0x000000ff0200720b */ /* 0x000fe40003f0e000 */
[C---:B------:R-:W-:Y:S01]  /*0450*/  FSETP.GEU.AND P1, PT, R3.reuse, RZ, PT ;  /* 0x000000ff0300720b */ /* 0x040fe20003f2e000 */
[----:B--2---:R-:W-:Y:S01]  /*0460*/  IMAD.WIDE R6, R0, 0x4, R6 ;  /* 0x0000000400067825 */ /* 0x004fe200078e0206 */
[----:B------:R-:W-:Y:S02]  /*0470*/  FSEL R2, R2, RZ, P0 ;  /* 0x000000ff02027208 */ /* 0x000fe40000000000 */
[----:B------:R-:W-:-:S05]  /*0480*/  FSEL R3, R3, RZ, P1 ;  /* 0x000000ff03037208 */ /* 0x000fca0000800000 */
[----:B------:R-:W-:Y:S01]  /*0490*/  STG.E.64 desc[UR4][R6.64], R2 ;  /* 0x0000000206007986 */ /* 0x000fe2000c101b04 */
[----:B------:R-:W-:Y:S05]  /*04a0*/  EXIT ;  /* 0x000000000000794d */ /* 0x000fea0003800000 */
.L_x_0:
[----:B------:R-:W-:-:S00]  /*04b0*/  BRA `(.L_x_0) ;  /* 0xfffffffc00fc7947 */ /* 0x000fc0000383ffff */
[----:B------:R-:W-:-:S00]  /*04c0*/  NOP ;  /* 0x0000000000007918 */ /* 0x000fc00000000000 */
        /* <DEDUP_REMOVED lines=11> */
.L_x_1:


//--------------------- .nv.global.init           --------------------------
	.section	.nv.global.init,"aw",@progbits
.nv.global.init:
	.type		_$_str,@object
	.size		_$_str,(.L_0 - _$_str)
_$_str:
        /*0000*/ 	.byte	0x5f, 0x5f, 0x43, 0x55, 0x44, 0x41, 0x5f, 0x46, 0x54, 0x5a, 0x00
.L_0:


//--------------------- .nv.constant0.triton_poi_fused_native_group_norm_relu_17 --------------------------
	.section	.nv.constant0.triton_poi_fused_native_group_norm_relu_17,"a",@progbits
	.sectionflags	@""
	.align	4
.nv.constant0.triton_poi_fused_native_group_norm_relu_17:
	.zero		580
